//
// Generated by NVIDIA NVVM Compiler
//
// Compiler Build ID: CL-36424714
// Cuda compilation tools, release 13.0, V13.0.88
// Based on NVVM 20.0.0
//

.version 9.0
.target sm_100
.address_size 64

	// .globl	_Z12warmupKernelv
.extern .func  (.param .b32 func_retval0) vprintf
(
	.param .b64 vprintf_param_0,
	.param .b64 vprintf_param_1
)
;
.global .align 1 .b8 $str[19] = {87, 97, 114, 109, 117, 112, 32, 114, 101, 115, 117, 108, 116, 58, 32, 37, 102, 10};
.global .align 4 .b8 __cudart_i2opi_f[24] = {65, 144, 67, 60, 153, 149, 98, 219, 192, 221, 52, 245, 209, 87, 39, 252, 41, 21, 68, 78, 110, 131, 249, 162};

.visible .entry _Z12warmupKernelv()
{
	.local .align 8 .b8 	__local_depot0[40];
	.reg .b64 	%SP;
	.reg .b64 	%SPL;
	.reg .pred 	%p<17>;
	.reg .b32 	%r<81>;
	.reg .b32 	%f<53>;
	.reg .b64 	%rd<42>;
	.reg .b64 	%fd<6>;

	mov.u64 	%SPL, __local_depot0;
	cvta.local.u64 	%SP, %SPL;
	add.u64 	%rd1, %SPL, 0;
	add.u64 	%rd2, %SPL, 0;
	mov.f32 	%f50, 0f00000000;
	mov.b32 	%r72, 0;
	mov.u64 	%rd25, __cudart_i2opi_f;
$L__BB0_1:
	cvt.rn.f32.u32 	%f2, %r72;
	mul.f32 	%f14, %f2, 0f3F22F983;
	cvt.rni.s32.f32 	%r80, %f14;
	cvt.rn.f32.s32 	%f15, %r80;
	fma.rn.f32 	%f16, %f15, 0fBFC90FDA, %f2;
	fma.rn.f32 	%f17, %f15, 0fB3A22168, %f16;
	fma.rn.f32 	%f52, %f15, 0fA7C234C5, %f17;
	abs.f32 	%f4, %f2;
	setp.ltu.f32 	%p1, %f4, 0f47CE4780;
	mov.u32 	%r76, %r80;
	mov.f32 	%f51, %f52;
	@%p1 bra 	$L__BB0_9;
	setp.neu.f32 	%p2, %f4, 0f7F800000;
	@%p2 bra 	$L__BB0_4;
	mov.f32 	%f20, 0f00000000;
	mul.rn.f32 	%f51, %f2, %f20;
	mov.b32 	%r76, 0;
	bra.uni 	$L__BB0_9;
$L__BB0_4:
	mov.b32 	%r3, %f2;
	shl.b32 	%r32, %r3, 8;
	or.b32  	%r4, %r32, -2147483648;
	mov.b64 	%rd40, 0;
	mov.b32 	%r73, 0;
	mov.u64 	%rd38, %rd25;
	mov.u64 	%rd39, %rd2;
$L__BB0_5:
	.pragma "nounroll";
	ld.global.nc.u32 	%r33, [%rd38];
	mad.wide.u32 	%rd17, %r33, %r4, %rd40;
	shr.u64 	%rd40, %rd17, 32;
	st.local.u32 	[%rd39], %rd17;
	add.s32 	%r73, %r73, 1;
	add.s64 	%rd39, %rd39, 4;
	add.s64 	%rd38, %rd38, 4;
	setp.ne.s32 	%p3, %r73, 6;
	@%p3 bra 	$L__BB0_5;
	shr.u32 	%r34, %r3, 23;
	st.local.u32 	[%rd2+24], %rd40;
	and.b32  	%r7, %r34, 31;
	add.s32 	%r35, %r34, -128;
	shr.u32 	%r36, %r35, 5;
	mul.wide.u32 	%rd18, %r36, 4;
	sub.s64 	%rd9, %rd2, %rd18;
	ld.local.u32 	%r74, [%rd9+24];
	ld.local.u32 	%r75, [%rd9+20];
	setp.eq.s32 	%p4, %r7, 0;
	@%p4 bra 	$L__BB0_8;
	shf.l.wrap.b32 	%r74, %r75, %r74, %r7;
	ld.local.u32 	%r37, [%rd9+16];
	shf.l.wrap.b32 	%r75, %r37, %r75, %r7;
$L__BB0_8:
	shr.u32 	%r38, %r74, 30;
	shf.l.wrap.b32 	%r39, %r75, %r74, 2;
	shl.b32 	%r40, %r75, 2;
	shr.u32 	%r41, %r39, 31;
	add.s32 	%r76, %r41, %r38;
	shr.s32 	%r42, %r39, 31;
	xor.b32  	%r43, %r42, %r39;
	xor.b32  	%r44, %r42, %r40;
	cvt.u64.u32 	%rd19, %r43;
	shl.b64 	%rd20, %rd19, 32;
	cvt.u64.u32 	%rd21, %r44;
	or.b64  	%rd22, %rd20, %rd21;
	cvt.rn.f64.s64 	%fd1, %rd22;
	mul.f64 	%fd2, %fd1, 0d3BF921FB54442D19;
	cvt.rn.f32.f64 	%f18, %fd2;
	neg.f32 	%f19, %f18;
	setp.lt.s32 	%p5, %r39, 0;
	selp.f32 	%f51, %f19, %f18, %p5;
$L__BB0_9:
	setp.ltu.f32 	%p6, %f4, 0f47CE4780;
	mul.rn.f32 	%f21, %f51, %f51;
	and.b32  	%r46, %r76, 1;
	setp.eq.b32 	%p7, %r46, 1;
	selp.f32 	%f22, 0f3F800000, %f51, %p7;
	fma.rn.f32 	%f23, %f21, %f22, 0f00000000;
	fma.rn.f32 	%f24, %f21, 0f37CBAC00, 0fBAB607ED;
	selp.f32 	%f25, %f24, 0fB94D4153, %p7;
	selp.f32 	%f26, 0f3D2AAABB, 0f3C0885E4, %p7;
	fma.rn.f32 	%f27, %f25, %f21, %f26;
	selp.f32 	%f28, 0fBEFFFFFF, 0fBE2AAAA8, %p7;
	fma.rn.f32 	%f29, %f27, %f21, %f28;
	fma.rn.f32 	%f30, %f29, %f23, %f22;
	and.b32  	%r47, %r76, 2;
	setp.eq.s32 	%p8, %r47, 0;
	mov.f32 	%f31, 0f00000000;
	sub.f32 	%f32, %f31, %f30;
	selp.f32 	%f8, %f30, %f32, %p8;
	@%p6 bra 	$L__BB0_17;
	setp.neu.f32 	%p9, %f4, 0f7F800000;
	@%p9 bra 	$L__BB0_12;
	mov.f32 	%f35, 0f00000000;
	mul.rn.f32 	%f52, %f2, %f35;
	mov.b32 	%r80, 0;
	bra.uni 	$L__BB0_17;
$L__BB0_12:
	mov.b32 	%r16, %f2;
	shl.b32 	%r49, %r16, 8;
	or.b32  	%r17, %r49, -2147483648;
	mov.b64 	%rd41, 0;
	mov.b32 	%r77, 0;
$L__BB0_13:
	.pragma "nounroll";
	mul.wide.u32 	%rd24, %r77, 4;
	add.s64 	%rd26, %rd25, %rd24;
	ld.global.nc.u32 	%r50, [%rd26];
	mad.wide.u32 	%rd27, %r50, %r17, %rd41;
	shr.u64 	%rd41, %rd27, 32;
	add.s64 	%rd28, %rd1, %rd24;
	st.local.u32 	[%rd28], %rd27;
	add.s32 	%r77, %r77, 1;
	setp.ne.s32 	%p10, %r77, 6;
	@%p10 bra 	$L__BB0_13;
	shr.u32 	%r51, %r16, 23;
	st.local.u32 	[%rd1+24], %rd41;
	and.b32  	%r20, %r51, 31;
	add.s32 	%r52, %r51, -128;
	shr.u32 	%r53, %r52, 5;
	mul.wide.u32 	%rd29, %r53, 4;
	sub.s64 	%rd12, %rd1, %rd29;
	ld.local.u32 	%r78, [%rd12+24];
	ld.local.u32 	%r79, [%rd12+20];
	setp.eq.s32 	%p11, %r20, 0;
	@%p11 bra 	$L__BB0_16;
	shf.l.wrap.b32 	%r78, %r79, %r78, %r20;
	ld.local.u32 	%r54, [%rd12+16];
	shf.l.wrap.b32 	%r79, %r54, %r79, %r20;
$L__BB0_16:
	shr.u32 	%r55, %r78, 30;
	shf.l.wrap.b32 	%r56, %r79, %r78, 2;
	shl.b32 	%r57, %r79, 2;
	shr.u32 	%r58, %r56, 31;
	add.s32 	%r80, %r58, %r55;
	shr.s32 	%r59, %r56, 31;
	xor.b32  	%r60, %r59, %r56;
	xor.b32  	%r61, %r59, %r57;
	cvt.u64.u32 	%rd30, %r60;
	shl.b64 	%rd31, %rd30, 32;
	cvt.u64.u32 	%rd32, %r61;
	or.b64  	%rd33, %rd31, %rd32;
	cvt.rn.f64.s64 	%fd3, %rd33;
	mul.f64 	%fd4, %fd3, 0d3BF921FB54442D19;
	cvt.rn.f32.f64 	%f33, %fd4;
	neg.f32 	%f34, %f33;
	setp.lt.s32 	%p12, %r56, 0;
	selp.f32 	%f52, %f34, %f33, %p12;
$L__BB0_17:
	add.s32 	%r63, %r80, 1;
	mul.rn.f32 	%f36, %f52, %f52;
	and.b32  	%r64, %r80, 1;
	setp.eq.b32 	%p13, %r64, 1;
	selp.f32 	%f37, %f52, 0f3F800000, %p13;
	fma.rn.f32 	%f38, %f36, %f37, 0f00000000;
	fma.rn.f32 	%f39, %f36, 0f37CBAC00, 0fBAB607ED;
	selp.f32 	%f40, 0fB94D4153, %f39, %p13;
	selp.f32 	%f41, 0f3C0885E4, 0f3D2AAABB, %p13;
	fma.rn.f32 	%f42, %f40, %f36, %f41;
	selp.f32 	%f43, 0fBE2AAAA8, 0fBEFFFFFF, %p13;
	fma.rn.f32 	%f44, %f42, %f36, %f43;
	fma.rn.f32 	%f45, %f44, %f38, %f37;
	and.b32  	%r65, %r63, 2;
	setp.eq.s32 	%p14, %r65, 0;
	mov.f32 	%f46, 0f00000000;
	sub.f32 	%f47, %f46, %f45;
	selp.f32 	%f48, %f45, %f47, %p14;
	div.rn.f32 	%f49, %f8, %f48;
	add.f32 	%f50, %f50, %f49;
	add.s32 	%r72, %r72, 1;
	setp.ne.s32 	%p15, %r72, 1000;
	@%p15 bra 	$L__BB0_1;
	mov.u32 	%r66, %tid.x;
	mov.u32 	%r67, %ntid.x;
	mov.u32 	%r68, %ctaid.x;
	mad.lo.s32 	%r69, %r68, %r67, %r66;
	setp.gt.s32 	%p16, %r69, 0;
	@%p16 bra 	$L__BB0_20;
	cvt.f64.f32 	%fd5, %f50;
	add.u64 	%rd34, %SP, 32;
	add.u64 	%rd35, %SPL, 32;
	st.local.f64 	[%rd35], %fd5;
	mov.u64 	%rd36, $str;
	cvta.global.u64 	%rd37, %rd36;
	{ // callseq 0, 0
	.param .b64 param0;
	st.param.b64 	[param0], %rd37;
	.param .b64 param1;
	st.param.b64 	[param1], %rd34;
	.param .b32 retval0;
	call.uni (retval0), 
	vprintf, 
	(
	param0, 
	param1
	);
	ld.param.b32 	%r70, [retval0];
	} // callseq 0
$L__BB0_20:
	ret;

}


// ===== COMPILED SASS (sm_100) =====

	.target	sm_100

	.elftype	@"ET_EXEC"


//--------------------- .note.nv.tkinfo           --------------------------
	.section	.note.nv.tkinfo,"",@"SHT_NOTE"
	.sectionflags	@"SHF_NOTE_NV_TKINFO"
	.tkinfo
        /*0018*/ 	.word	0x00000002
        /*0030*/ 	.string	""
        /*0030*/ 	.string	"ptxas"
        /*0030*/ 	.string	"Cuda compilation tools, release 13.0, V13.0.88"
        /*0030*/ 	.string	"Build cuda_13.0.r13.0/compiler.36424714_0"
        /*0030*/ 	.string	"-arch sm_100 -m 64 "



//--------------------- .note.nv.cuinfo           --------------------------
	.section	.note.nv.cuinfo,"",@"SHT_NOTE"
	.sectionflags	@"SHF_NOTE_NV_CUINFO"
        /*0018*/ 	.short	0x0002
        /*001a*/ 	.short	0x0064
        /*001c*/ 	.short	0x0082
	.zero		2


//--------------------- .nv.info                  --------------------------
	.section	.nv.info,"",@"SHT_CUDA_INFO"
	.align	4


	//----- nvinfo : EIATTR_REGCOUNT
	.align		4
        /*0000*/ 	.byte	0x04, 0x2f
        /*0002*/ 	.short	(.L_3 - .L_2)
	.align		4
.L_2:
        /*0004*/ 	.word	index@(_Z12warmupKernelv)
        /*0008*/ 	.word	0x00000018


	//----- nvinfo : EIATTR_FRAME_SIZE
	.align		4
.L_3:
        /*000c*/ 	.byte	0x04, 0x11
        /*000e*/ 	.short	(.L_5 - .L_4)
	.align		4
.L_4:
        /*0010*/ 	.word	index@($__internal_0_$__cuda_sm3x_div_rn_noftz_f32_slowpath)
        /*0014*/ 	.word	0x00000028


	//----- nvinfo : EIATTR_FRAME_SIZE
	.align		4
.L_5:
        /*0018*/ 	.byte	0x04, 0x11
        /*001a*/ 	.short	(.L_7 - .L_6)
	.align		4
.L_6:
        /*001c*/ 	.word	index@(_Z12warmupKernelv)
        /*0020*/ 	.word	0x00000028


	//----- nvinfo : EIATTR_MIN_STACK_SIZE
	.align		4
.L_7:
        /*0024*/ 	.byte	0x04, 0x12
        /*0026*/ 	.short	(.L_9 - .L_8)
	.align		4
.L_8:
        /*0028*/ 	.word	index@(_Z12warmupKernelv)
        /*002c*/ 	.word	0x00000028
.L_9:


//--------------------- .nv.compat                --------------------------
	.section	.nv.compat,"",@"SHT_CUDA_COMPAT_INFO"
	.align	4
        /*0000*/ 	.byte	0x02, 0x09, 0x00, 0x00, 0x02, 0x02, 0x01, 0x00, 0x02, 0x05, 0x05, 0x00, 0x03, 0x07, 0x01, 0x01
        /*0010*/ 	.byte	0x02, 0x03, 0x00, 0x00, 0x02, 0x06, 0x01, 0x00, 0x04, 0x0b, 0x08, 0x00, 0x01, 0x00, 0x00, 0x00
        /*0020*/ 	.byte	0x00, 0x00, 0x00, 0x00


//--------------------- .nv.info._Z12warmupKernelv --------------------------
	.section	.nv.info._Z12warmupKernelv,"",@"SHT_CUDA_INFO"
	.sectionflags	@""
	.align	4


	//----- nvinfo : EIATTR_CUDA_API_VERSION
	.align		4
        /*0000*/ 	.byte	0x04, 0x37
        /*0002*/ 	.short	(.L_11 - .L_10)
.L_10:
        /*0004*/ 	.word	0x00000082


	//----- nvinfo : EIATTR_SPARSE_MMA_MASK
	.align		4
.L_11:
        /*0008*/ 	.byte	0x03, 0x50
        /*000a*/ 	.short	0x0000


	//----- nvinfo : EIATTR_MAXREG_COUNT
	.align		4
        /*000c*/ 	.byte	0x03, 0x1b
        /*000e*/ 	.short	0x00ff


	//----- nvinfo : EIATTR_EXTERNS
	.align		4
        /*0010*/ 	.byte	0x04, 0x0f
        /*0012*/ 	.short	(.L_13 - .L_12)


	//   ....[0]....
	.align		4
.L_12:
        /*0014*/ 	.word	index@(vprintf)


	//----- nvinfo : EIATTR_MERCURY_ISA_VERSION
	.align		4
.L_13:
        /*0018*/ 	.byte	0x03, 0x5f
        /*001a*/ 	.short	0x0101


	//----- nvinfo : EIATTR_VRC_CTA_INIT_COUNT
	.align		4
        /*001c*/ 	.byte	0x02, 0x4a
	.zero		1
	.zero		1


	//----- nvinfo : EIATTR_SYSCALL_OFFSETS
	.align		4
        /*0020*/ 	.byte	0x04, 0x46
        /*0022*/ 	.short	(.L_15 - .L_14)


	//   ....[0]....
.L_14:
        /*0024*/ 	.word	0x00000b20


	//----- nvinfo : EIATTR_EXIT_INSTR_OFFSETS
	.align		4
.L_15:
        /*0028*/ 	.byte	0x04, 0x1c
        /*002a*/ 	.short	(.L_17 - .L_16)


	//   ....[0]....
.L_16:
        /*002c*/ 	.word	0x00000a70


	//   ....[1]....
        /*0030*/ 	.word	0x00000b30


	//----- nvinfo : EIATTR_CRS_STACK_SIZE
	.align		4
.L_17:
        /*0034*/ 	.byte	0x04, 0x1e
        /*0036*/ 	.short	(.L_19 - .L_18)
.L_18:
        /*0038*/ 	.word	0x00000000


	//----- nvinfo : EIATTR_SW_WAR
	.align		4
.L_19:
        /*003c*/ 	.byte	0x04, 0x36
        /*003e*/ 	.short	(.L_21 - .L_20)
.L_20:
        /*0040*/ 	.word	0x00000008
.L_21:


//--------------------- .nv.callgraph             --------------------------
	.section	.nv.callgraph,"",@"SHT_CUDA_CALLGRAPH"
	.align	4
	.sectionentsize	8
	.align		4
        /*0000*/ 	.word	0x00000000
	.align		4
        /*0004*/ 	.word	0xffffffff
	.align		4
        /*0008*/ 	.word	index@(_Z12warmupKernelv)
	.align		4
        /*000c*/ 	.word	index@(vprintf)
	.align		4
        /*0010*/ 	.word	0x00000000
	.align		4
        /*0014*/ 	.word	0xfffffffe
	.align		4
        /*0018*/ 	.word	0x00000000
	.align		4
        /*001c*/ 	.word	0xfffffffd
	.align		4
        /*0020*/ 	.word	0x00000000
	.align		4
        /*0024*/ 	.word	0xfffffffc


//--------------------- .nv.constant4             --------------------------
	.section	.nv.constant4,"a",@progbits
	.align	8
	.align		8
.nv.constant4:
        /*0000*/ 	.dword	vprintf
	.align		8
        /*0008*/ 	.dword	$str
	.align		8
        /*0010*/ 	.dword	__cudart_i2opi_f


//--------------------- .text._Z12warmupKernelv   --------------------------
	.section	.text._Z12warmupKernelv,"ax",@progbits
	.align	128
        .global         _Z12warmupKernelv
        .type           _Z12warmupKernelv,@function
        .size           _Z12warmupKernelv,(.L_x_20 - _Z12warmupKernelv)
        .other          _Z12warmupKernelv,@"STO_CUDA_ENTRY STV_DEFAULT"
_Z12warmupKernelv:
.text._Z12warmupKernelv:
[----:B------:R-:W0:Y:S08]  /*0000*/  LDC R1, c[0x0][0x37c] ;  /* 0x0000df00ff017b82 */ /* 0x000e300000000800 */
[----:B------:R-:W1:Y:S01]  /*0010*/  LDC R6, c[0x0][0x2f8] ;  /* 0x0000be00ff067b82 */ /* 0x000e620000000800 */
[----:B0-----:R-:W-:Y:S01]  /*0020*/  VIADD R1, R1, 0xffffffd8 ;  /* 0xffffffd801017836 */ /* 0x001fe20000000000 */
[----:B------:R-:W0:Y:S01]  /*0030*/  LDCU.64 UR6, c[0x0][0x358] ;  /* 0x00006b00ff0677ac */ /* 0x000e220008000a00 */
[----:B------:R-:W-:Y:S01]  /*0040*/  IMAD.MOV.U32 R0, RZ, RZ, RZ ;  /* 0x000000ffff007224 */ /* 0x000fe200078e00ff */
[----:B------:R-:W2:Y:S01]  /*0050*/  LDCU UR8, c[0x0][0x2fc] ;  /* 0x00005f80ff0877ac */ /* 0x000ea20008000800 */
[----:B------:R-:W-:-:S05]  /*0060*/  UMOV UR4, URZ ;  /* 0x000000ff00047c82 */ /* 0x000fca0008000000 */
.L_x_6:
[----:B------:R-:W-:Y:S01]  /*0070*/  I2FP.F32.U32 R7, UR4 ;  /* 0x0000000400077c45 */ /* 0x000fe20008201000 */
[----:B------:R-:W-:-:S03]  /*0080*/  UIADD3 UR4, UPT, UPT, UR4, 0x1, URZ ;  /* 0x0000000104047890 */ /* 0x000fc6000fffe0ff */
[C---:B------:R-:W-:Y:S01]  /*0090*/  FSETP.GE.AND P0, PT, |R7|.reuse, 105615, PT ;  /* 0x47ce47800700780b */ /* 0x040fe20003f06200 */
[----:B------:R-:W-:Y:S01]  /*00a0*/  FMUL R2, R7, 0.63661974668502807617 ;  /* 0x3f22f98307027820 */ /* 0x000fe20000400000 */
[----:B------:R-:W-:-:S05]  /*00b0*/  UISETP.NE.AND UP0, UPT, UR4, 0x3e8, UPT ;  /* 0x000003e80400788c */ /* 0x000fca000bf05270 */
[----:B------:R-:W3:Y:S02]  /*00c0*/  F2I.NTZ R2, R2 ;  /* 0x0000000200027305 */ /* 0x000ee40000203100 */
[----:B---3--:R-:W-:Y:S01]  /*00d0*/  I2FP.F32.S32 R14, R2 ;  /* 0x00000002000e7245 */ /* 0x008fe20000201400 */
[----:B------:R-:W-:-:S04]  /*00e0*/  IMAD.MOV.U32 R15, RZ, RZ, R2 ;  /* 0x000000ffff0f7224 */ /* 0x000fc800078e0002 */
[----:B------:R-:W-:-:S04]  /*00f0*/  FFMA R3, R14, -1.5707962512969970703, R7 ;  /* 0xbfc90fda0e037823 */ /* 0x000fc80000000007 */
[----:B------:R-:W-:-:S04]  /*0100*/  FFMA R3, R14, -7.5497894158615963534e-08, R3 ;  /* 0xb3a221680e037823 */ /* 0x000fc80000000003 */
[----:B------:R-:W-:-:S04]  /*0110*/  FFMA R14, R14, -5.3903029534742383927e-15, R3 ;  /* 0xa7c234c50e0e7823 */ /* 0x000fc80000000003 */
[----:B------:R-:W-:Y:S01]  /*0120*/  IMAD.MOV.U32 R3, RZ, RZ, R14 ;  /* 0x000000ffff037224 */ /* 0x000fe200078e000e */
[----:B------:R-:W-:Y:S06]  /*0130*/  @!P0 BRA `(.L_x_0) ;  /* 0x0000000000c08947 */ /* 0x000fec0003800000 */
[----:B------:R-:W-:-:S13]  /*0140*/  FSETP.NEU.AND P0, PT, |R7|, +INF , PT ;  /* 0x7f8000000700780b */ /* 0x000fda0003f0d200 */
[----:B------:R-:W-:Y:S01]  /*0150*/  @!P0 FMUL R3, RZ, R7 ;  /* 0x00000007ff038220 */ /* 0x000fe20000400000 */
[----:B------:R-:W-:Y:S01]  /*0160*/  @!P0 IMAD.MOV.U32 R2, RZ, RZ, RZ ;  /* 0x000000ffff028224 */ /* 0x000fe200078e00ff */
[----:B------:R-:W-:Y:S06]  /*0170*/  @!P0 BRA `(.L_x_0) ;  /* 0x0000000000b08947 */ /* 0x000fec0003800000 */
[----:B------:R-:W-:Y:S01]  /*0180*/  IMAD.SHL.U32 R3, R7, 0x100, RZ ;  /* 0x0000010007037824 */ /* 0x000fe200078e00ff */
[----:B------:R-:W-:Y:S01]  /*0190*/  CS2R R8, SRZ ;  /* 0x0000000000087805 */ /* 0x000fe2000001ff00 */
[----:B------:R-:W-:Y:S01]  /*01a0*/  IMAD.MOV.U32 R2, RZ, RZ, R1 ;  /* 0x000000ffff027224 */ /* 0x000fe200078e0001 */
[----:B------:R-:W3:Y:S02]  /*01b0*/  LDCU.64 UR10, c[0x4][0x10] ;  /* 0x01000200ff0a77ac */ /* 0x000ee40008000a00 */
[----:B------:R-:W-:Y:S01]  /*01c0*/  LOP3.LUT R13, R3, 0x80000000, RZ, 0xfc, !PT ;  /* 0x80000000030d7812 */ /* 0x000fe200078efcff */
[----:B------:R-:W-:-:S06]  /*01d0*/  UMOV UR5, URZ ;  /* 0x000000ff00057c82 */ /* 0x000fcc0008000000 */
.L_x_1:
[----:B---3--:R-:W-:Y:S02]  /*01e0*/  IMAD.U32 R10, RZ, RZ, UR10 ;  /* 0x0000000aff0a7e24 */ /* 0x008fe4000f8e00ff */
[----:B------:R-:W-:-:S05]  /*01f0*/  IMAD.U32 R11, RZ, RZ, UR11 ;  /* 0x0000000bff0b7e24 */ /* 0x000fca000f8e00ff */
[----:B0-----:R-:W3:Y:S01]  /*0200*/  LDG.E.CONSTANT R4, desc[UR6][R10.64] ;  /* 0x000000060a047981 */ /* 0x001ee2000c1e9900 */
[----:B------:R-:W-:Y:S02]  /*0210*/  UIADD3 UR10, UP1, UPT, UR10, 0x4, URZ ;  /* 0x000000040a0a7890 */ /* 0x000fe4000ff3e0ff */
[----:B------:R-:W-:Y:S02]  /*0220*/  UIADD3 UR5, UPT, UPT, UR5, 0x1, URZ ;  /* 0x0000000105057890 */ /* 0x000fe4000fffe0ff */
[----:B------:R-:W-:Y:S02]  /*0230*/  UIADD3.X UR11, UPT, UPT, URZ, UR11, URZ, UP1, !UPT ;  /* 0x0000000bff0b7290 */ /* 0x000fe40008ffe4ff */
[----:B------:R-:W-:Y:S01]  /*0240*/  UISETP.NE.AND UP1, UPT, UR5, 0x6, UPT ;  /* 0x000000060500788c */ /* 0x000fe2000bf25270 */
[----:B---3--:R-:W-:-:S03]  /*0250*/  IMAD.WIDE.U32 R4, R4, R13, RZ ;  /* 0x0000000d04047225 */ /* 0x008fc600078e00ff */
[----:B------:R-:W-:-:S05]  /*0260*/  IADD3 R3, P0, PT, R4, R8, RZ ;  /* 0x0000000804037210 */ /* 0x000fca0007f1e0ff */
[----:B------:R0:W-:Y:S01]  /*0270*/  STL [R2], R3 ;  /* 0x0000000302007387 */ /* 0x0001e20000100800 */
[----:B------:R-:W-:Y:S02]  /*0280*/  IMAD.X R8, R5, 0x1, R9, P0 ;  /* 0x0000000105087824 */ /* 0x000fe400000e0609 */
[----:B0-----:R-:W-:Y:S01]  /*0290*/  VIADD R2, R2, 0x4 ;  /* 0x0000000402027836 */ /* 0x001fe20000000000 */
[----:B------:R-:W-:Y:S06]  /*02a0*/  BRA.U UP1, `(.L_x_1) ;  /* 0xfffffffd01cc7547 */ /* 0x000fec000b83ffff */
[----:B------:R-:W-:Y:S01]  /*02b0*/  SHF.R.U32.HI R2, RZ, 0x17, R7 ;  /* 0x00000017ff027819 */ /* 0x000fe20000011607 */
[----:B------:R0:W-:Y:S03]  /*02c0*/  STL [R1+0x18], R8 ;  /* 0x0000180801007387 */ /* 0x0001e60000100800 */
[C---:B------:R-:W-:Y:S01]  /*02d0*/  LOP3.LUT P0, R5, R2.reuse, 0x1f, RZ, 0xc0, !PT ;  /* 0x0000001f02057812 */ /* 0x040fe2000780c0ff */
[----:B------:R-:W-:-:S05]  /*02e0*/  VIADD R3, R2, 0xffffff80 ;  /* 0xffffff8002037836 */ /* 0x000fca0000000000 */
[----:B------:R-:W-:-:S05]  /*02f0*/  SHF.R.U32.HI R2, RZ, 0x5, R3 ;  /* 0x00000005ff027819 */ /* 0x000fca0000011603 */
[----:B------:R-:W-:-:S05]  /*0300*/  IMAD R12, R2, -0x4, R1 ;  /* 0xfffffffc020c7824 */ /* 0x000fca00078e0201 */
[----:B------:R-:W3:Y:S04]  /*0310*/  LDL R2, [R12+0x18] ;  /* 0x000018000c027983 */ /* 0x000ee80000100800 */
[----:B------:R-:W3:Y:S04]  /*0320*/  LDL R3, [R12+0x14] ;  /* 0x000014000c037983 */ /* 0x000ee80000100800 */
[----:B------:R-:W4:Y:S01]  /*0330*/  @P0 LDL R4, [R12+0x10] ;  /* 0x000010000c040983 */ /* 0x000f220000100800 */
[----:B------:R-:W-:Y:S01]  /*0340*/  UMOV UR10, 0x54442d19 ;  /* 0x54442d19000a7882 */ /* 0x000fe20000000000 */
[----:B------:R-:W-:Y:S01]  /*0350*/  UMOV UR11, 0x3bf921fb ;  /* 0x3bf921fb000b7882 */ /* 0x000fe20000000000 */
[----:B---3--:R-:W-:-:S02]  /*0360*/  @P0 SHF.L.W.U32.HI R2, R3, R5, R2 ;  /* 0x0000000503020219 */ /* 0x008fc40000010e02 */
[----:B----4-:R-:W-:-:S04]  /*0370*/  @P0 SHF.L.W.U32.HI R3, R4, R5, R3 ;  /* 0x0000000504030219 */ /* 0x010fc80000010e03 */
[C---:B------:R-:W-:Y:S01]  /*0380*/  SHF.L.W.U32.HI R4, R3.reuse, 0x2, R2 ;  /* 0x0000000203047819 */ /* 0x040fe20000010e02 */
[----:B------:R-:W-:-:S03]  /*0390*/  IMAD.SHL.U32 R3, R3, 0x4, RZ ;  /* 0x0000000403037824 */ /* 0x000fc600078e00ff */
[----:B------:R-:W-:Y:S02]  /*03a0*/  SHF.R.S32.HI R5, RZ, 0x1f, R4 ;  /* 0x0000001fff057819 */ /* 0x000fe40000011404 */
[----:B------:R-:W-:Y:S02]  /*03b0*/  ISETP.GE.AND P0, PT, R4, RZ, PT ;  /* 0x000000ff0400720c */ /* 0x000fe40003f06270 */
[C---:B------:R-:W-:Y:S02]  /*03c0*/  LOP3.LUT R10, R5.reuse, R3, RZ, 0x3c, !PT ;  /* 0x00000003050a7212 */ /* 0x040fe400078e3cff */
[----:B------:R-:W-:Y:S02]  /*03d0*/  LOP3.LUT R11, R5, R4, RZ, 0x3c, !PT ;  /* 0x00000004050b7212 */ /* 0x000fe400078e3cff */
[----:B------:R-:W-:-:S04]  /*03e0*/  SHF.R.U32.HI R3, RZ, 0x1e, R2 ;  /* 0x0000001eff037819 */ /* 0x000fc80000011602 */
[----:B------:R-:W0:Y:S01]  /*03f0*/  I2F.F64.S64 R10, R10 ;  /* 0x0000000a000a7312 */ /* 0x000e220000301c00 */
[----:B------:R-:W-:Y:S01]  /*0400*/  LEA.HI R2, R4, R3, RZ, 0x1 ;  /* 0x0000000304027211 */ /* 0x000fe200078f08ff */
[----:B0-----:R-:W-:-:S10]  /*0410*/  DMUL R8, R10, UR10 ;  /* 0x0000000a0a087c28 */ /* 0x001fd40008000000 */
[----:B------:R-:W0:Y:S02]  /*0420*/  F2F.F32.F64 R8, R8 ;  /* 0x0000000800087310 */ /* 0x000e240000301000 */
[----:B0-----:R-:W-:-:S07]  /*0430*/  FSEL R3, -R8, R8, !P0 ;  /* 0x0000000808037208 */ /* 0x001fce0004000100 */
.L_x_0:
[----:B------:R-:W-:Y:S02]  /*0440*/  IMAD.MOV.U32 R12, RZ, RZ, 0x37cbac00 ;  /* 0x37cbac00ff0c7424 */ /* 0x000fe400078e00ff */
[----:B------:R-:W-:Y:S01]  /*0450*/  FMUL R5, R3, R3 ;  /* 0x0000000303057220 */ /* 0x000fe20000400000 */
[C---:B------:R-:W-:Y:S01]  /*0460*/  LOP3.LUT R8, R2.reuse, 0x1, RZ, 0xc0, !PT ;  /* 0x0000000102087812 */ /* 0x040fe200078ec0ff */
[----:B------:R-:W-:Y:S01]  /*0470*/  IMAD.MOV.U32 R13, RZ, RZ, 0x3d2aaabb ;  /* 0x3d2aaabbff0d7424 */ /* 0x000fe200078e00ff */
[----:B------:R-:W-:Y:S01]  /*0480*/  LOP3.LUT P1, RZ, R2, 0x2, RZ, 0xc0, !PT ;  /* 0x0000000202ff7812 */ /* 0x000fe2000782c0ff */
[----:B------:R-:W-:Y:S01]  /*0490*/  FFMA R4, R5, R12, -0.0013887860113754868507 ;  /* 0xbab607ed05047423 */ /* 0x000fe2000000000c */
[----:B------:R-:W-:Y:S01]  /*04a0*/  ISETP.NE.U32.AND P0, PT, R8, 0x1, PT ;  /* 0x000000010800780c */ /* 0x000fe20003f05070 */
[----:B------:R-:W-:-:S03]  /*04b0*/  IMAD.MOV.U32 R9, RZ, RZ, 0x3effffff ;  /* 0x3effffffff097424 */ /* 0x000fc600078e00ff */
[----:B------:R-:W-:Y:S02]  /*04c0*/  FSEL R4, R4, -0.00019574658654164522886, !P0 ;  /* 0xb94d415304047808 */ /* 0x000fe40004000000 */
[----:B------:R-:W-:Y:S02]  /*04d0*/  FSEL R8, R13, 0.0083327032625675201416, !P0 ;  /* 0x3c0885e40d087808 */ /* 0x000fe40004000000 */
[----:B------:R-:W-:Y:S02]  /*04e0*/  FSEL R2, R3, 1, P0 ;  /* 0x3f80000003027808 */ /* 0x000fe40000000000 */
[----:B------:R-:W-:Y:S01]  /*04f0*/  FSEL R11, -R9, -0.16666662693023681641, !P0 ;  /* 0xbe2aaaa8090b7808 */ /* 0x000fe20004000100 */
[----:B------:R-:W-:Y:S01]  /*0500*/  FFMA R4, R5, R4, R8 ;  /* 0x0000000405047223 */ /* 0x000fe20000000008 */
[----:B------:R-:W-:Y:S01]  /*0510*/  FSETP.GE.AND P0, PT, |R7|, 105615, PT ;  /* 0x47ce47800700780b */ /* 0x000fe20003f06200 */
[C---:B------:R-:W-:Y:S02]  /*0520*/  FFMA R3, R5.reuse, R2, RZ ;  /* 0x0000000205037223 */ /* 0x040fe400000000ff */
[----:B------:R-:W-:-:S04]  /*0530*/  FFMA R4, R5, R4, R11 ;  /* 0x0000000405047223 */ /* 0x000fc8000000000b */
[----:B------:R-:W-:-:S04]  /*0540*/  FFMA R2, R3, R4, R2 ;  /* 0x0000000403027223 */ /* 0x000fc80000000002 */
[----:B------:R-:W-:Y:S02]  /*0550*/  @P1 FADD R2, RZ, -R2 ;  /* 0x80000002ff021221 */ /* 0x000fe40000000000 */
[----:B------:R-:W-:Y:S05]  /*0560*/  @!P0 BRA `(.L_x_2) ;  /* 0x0000000000b48947 */ /* 0x000fea0003800000 */
[----:B------:R-:W-:-:S13]  /*0570*/  FSETP.NEU.AND P0, PT, |R7|, +INF , PT ;  /* 0x7f8000000700780b */ /* 0x000fda0003f0d200 */
[----:B------:R-:W-:Y:S01]  /*0580*/  @!P0 FMUL R14, RZ, R7 ;  /* 0x00000007ff0e8220 */ /* 0x000fe20000400000 */
[----:B------:R-:W-:Y:S01]  /*0590*/  @!P0 IMAD.MOV.U32 R15, RZ, RZ, RZ ;  /* 0x000000ffff0f8224 */ /* 0x000fe200078e00ff */
[----:B------:R-:W-:Y:S06]  /*05a0*/  @!P0 BRA `(.L_x_2) ;  /* 0x0000000000a48947 */ /* 0x000fec0003800000 */
[----:B------:R-:W3:Y:S01]  /*05b0*/  LDC.64 R4, c[0x4][0x10] ;  /* 0x01000400ff047b82 */ /* 0x000ee20000000a00 */
[----:B------:R-:W-:Y:S02]  /*05c0*/  IMAD.SHL.U32 R10, R7, 0x100, RZ ;  /* 0x00000100070a7824 */ /* 0x000fe400078e00ff */
[----:B------:R-:W-:Y:S02]  /*05d0*/  IMAD.MOV.U32 R8, RZ, RZ, RZ ;  /* 0x000000ffff087224 */ /* 0x000fe400078e00ff */
[----:B------:R-:W-:Y:S01]  /*05e0*/  IMAD.MOV.U32 R19, RZ, RZ, RZ ;  /* 0x000000ffff137224 */ /* 0x000fe200078e00ff */
[----:B------:R-:W-:Y:S01]  /*05f0*/  LOP3.LUT R21, R10, 0x80000000, RZ, 0xfc, !PT ;  /* 0x800000000a157812 */ /* 0x000fe200078efcff */
[----:B------:R-:W-:-:S07]  /*0600*/  IMAD.MOV.U32 R3, RZ, RZ, RZ ;  /* 0x000000ffff037224 */ /* 0x000fce00078e00ff */
.L_x_3:
[----:B---3--:R-:W-:-:S05]  /*0610*/  IMAD.WIDE.U32 R14, R3, 0x4, R4 ;  /* 0x00000004030e7825 */ /* 0x008fca00078e0004 */
[----:B0-----:R-:W3:Y:S01]  /*0620*/  LDG.E.CONSTANT R10, desc[UR6][R14.64] ;  /* 0x000000060e0a7981 */ /* 0x001ee2000c1e9900 */
[C---:B----4-:R-:W-:Y:S02]  /*0630*/  IMAD R16, R3.reuse, 0x4, R1 ;  /* 0x0000000403107824 */ /* 0x050fe400078e0201 */
[----:B------:R-:W-:-:S05]  /*0640*/  VIADD R3, R3, 0x1 ;  /* 0x0000000103037836 */ /* 0x000fca0000000000 */
[----:B------:R-:W-:Y:S01]  /*0650*/  ISETP.NE.AND P0, PT, R3, 0x6, PT ;  /* 0x000000060300780c */ /* 0x000fe20003f05270 */
[----:B---3--:R-:W-:-:S03]  /*0660*/  IMAD.WIDE.U32 R10, R10, R21, RZ ;  /* 0x000000150a0a7225 */ /* 0x008fc600078e00ff */
[----:B------:R-:W-:-:S05]  /*0670*/  IADD3 R17, P1, PT, R10, R8, RZ ;  /* 0x000000080a117210 */ /* 0x000fca0007f3e0ff */
[----:B------:R4:W-:Y:S01]  /*0680*/  STL [R16], R17 ;  /* 0x0000001110007387 */ /* 0x0009e20000100800 */
[----:B------:R-:W-:-:S03]  /*0690*/  IMAD.X R8, R11, 0x1, R19, P1 ;  /* 0x000000010b087824 */ /* 0x000fc600008e0613 */
[----:B------:R-:W-:Y:S05]  /*06a0*/  @P0 BRA `(.L_x_3) ;  /* 0xfffffffc00d80947 */ /* 0x000fea000383ffff */
[----:B------:R-:W-:Y:S01]  /*06b0*/  SHF.R.U32.HI R7, RZ, 0x17, R7 ;  /* 0x00000017ff077819 */ /* 0x000fe20000011607 */
[----:B------:R3:W-:Y:S04]  /*06c0*/  STL [R1+0x18], R8 ;  /* 0x0000180801007387 */ /* 0x0007e80000100800 */
[C---:B------:R-:W-:Y:S01]  /*06d0*/  VIADD R4, R7.reuse, 0xffffff80 ;  /* 0xffffff8007047836 */ /* 0x040fe20000000000 */
[----:B------:R-:W-:-:S04]  /*06e0*/  LOP3.LUT P0, R7, R7, 0x1f, RZ, 0xc0, !PT ;  /* 0x0000001f07077812 */ /* 0x000fc8000780c0ff */
[----:B------:R-:W-:-:S05]  /*06f0*/  SHF.R.U32.HI R4, RZ, 0x5, R4 ;  /* 0x00000005ff047819 */ /* 0x000fca0000011604 */
[----:B------:R-:W-:-:S05]  /*0700*/  IMAD R14, R4, -0x4, R1 ;  /* 0xfffffffc040e7824 */ /* 0x000fca00078e0201 */
[----:B------:R-:W5:Y:S04]  /*0710*/  LDL R3, [R14+0x18] ;  /* 0x000018000e037983 */ /* 0x000f680000100800 */
[----:B------:R-:W5:Y:S04]  /*0720*/  LDL R4, [R14+0x14] ;  /* 0x000014000e047983 */ /* 0x000f680000100800 */
[----:B------:R-:W2:Y:S01]  /*0730*/  @P0 LDL R5, [R14+0x10] ;  /* 0x000010000e050983 */ /* 0x000ea20000100800 */
[----:B------:R-:W-:Y:S01]  /*0740*/  UMOV UR10, 0x54442d19 ;  /* 0x54442d19000a7882 */ /* 0x000fe20000000000 */
[----:B------:R-:W-:Y:S01]  /*0750*/  UMOV UR11, 0x3bf921fb ;  /* 0x3bf921fb000b7882 */ /* 0x000fe20000000000 */
[----:B-----5:R-:W-:-:S02]  /*0760*/  @P0 SHF.L.W.U32.HI R3, R4, R7, R3 ;  /* 0x0000000704030219 */ /* 0x020fc40000010e03 */
[----:B--2---:R-:W-:-:S04]  /*0770*/  @P0 SHF.L.W.U32.HI R4, R5, R7, R4 ;  /* 0x0000000705040219 */ /* 0x004fc80000010e04 */
[C---:B------:R-:W-:Y:S01]  /*0780*/  SHF.L.W.U32.HI R5, R4.reuse, 0x2, R3 ;  /* 0x0000000204057819 */ /* 0x040fe20000010e03 */
[----:B------:R-:W-:-:S03]  /*0790*/  IMAD.SHL.U32 R4, R4, 0x4, RZ ;  /* 0x0000000404047824 */ /* 0x000fc600078e00ff */
[----:B------:R-:W-:Y:S02]  /*07a0*/  SHF.R.S32.HI R7, RZ, 0x1f, R5 ;  /* 0x0000001fff077819 */ /* 0x000fe40000011405 */
[----:B------:R-:W-:Y:S02]  /*07b0*/  ISETP.GE.AND P0, PT, R5, RZ, PT ;  /* 0x000000ff0500720c */ /* 0x000fe40003f06270 */
[C---:B------:R-:W-:Y:S02]  /*07c0*/  LOP3.LUT R10, R7.reuse, R4, RZ, 0x3c, !PT ;  /* 0x00000004070a7212 */ /* 0x040fe400078e3cff */
[----:B------:R-:W-:Y:S02]  /*07d0*/  LOP3.LUT R11, R7, R5, RZ, 0x3c, !PT ;  /* 0x00000005070b7212 */ /* 0x000fe400078e3cff */
[----:B------:R-:W-:-:S04]  /*07e0*/  SHF.R.U32.HI R4, RZ, 0x1e, R3 ;  /* 0x0000001eff047819 */ /* 0x000fc80000011603 */
[----:B------:R-:W4:Y:S01]  /*07f0*/  I2F.F64.S64 R10, R10 ;  /* 0x0000000a000a7312 */ /* 0x000f220000301c00 */
[----:B------:R-:W-:Y:S01]  /*0800*/  LEA.HI R15, R5, R4, RZ, 0x1 ;  /* 0x00000004050f7211 */ /* 0x000fe200078f08ff */
[----:B----4-:R-:W-:-:S10]  /*0810*/  DMUL R16, R10, UR10 ;  /* 0x0000000a0a107c28 */ /* 0x010fd40008000000 */
[----:B------:R-:W0:Y:S02]  /*0820*/  F2F.F32.F64 R16, R16 ;  /* 0x0000001000107310 */ /* 0x000e240000301000 */
[----:B0--3--:R-:W-:-:S07]  /*0830*/  FSEL R14, -R16, R16, !P0 ;  /* 0x00000010100e7208 */ /* 0x009fce0004000100 */
.L_x_2:
[----:B------:R-:W-:Y:S01]  /*0840*/  FMUL R4, R14, R14 ;  /* 0x0000000e0e047220 */ /* 0x000fe20000400000 */
[C---:B------:R-:W-:Y:S01]  /*0850*/  LOP3.LUT R3, R15.reuse, 0x1, RZ, 0xc0, !PT ;  /* 0x000000010f037812 */ /* 0x040fe200078ec0ff */
[----:B------:R-:W-:Y:S01]  /*0860*/  VIADD R15, R15, 0x1 ;  /* 0x000000010f0f7836 */ /* 0x000fe20000000000 */
[----:B------:R-:W-:Y:S01]  /*0870*/  BSSY.RECONVERGENT B0, `(.L_x_4) ;  /* 0x0000018000007945 */ /* 0x000fe20003800200 */
[----:B------:R-:W-:Y:S01]  /*0880*/  FFMA R12, R4, R12, -0.0013887860113754868507 ;  /* 0xbab607ed040c7423 */ /* 0x000fe2000000000c */
[----:B------:R-:W-:Y:S02]  /*0890*/  ISETP.NE.U32.AND P0, PT, R3, 0x1, PT ;  /* 0x000000010300780c */ /* 0x000fe40003f05070 */
[----:B------:R-:W-:Y:S02]  /*08a0*/  LOP3.LUT P1, RZ, R15, 0x2, RZ, 0xc0, !PT ;  /* 0x000000020fff7812 */ /* 0x000fe4000782c0ff */
[----:B------:R-:W-:Y:S02]  /*08b0*/  FSEL R13, R13, 0.0083327032625675201416, P0 ;  /* 0x3c0885e40d0d7808 */ /* 0x000fe40000000000 */
[----:B------:R-:W-:-:S02]  /*08c0*/  FSEL R5, R12, -0.00019574658654164522886, P0 ;  /* 0xb94d41530c057808 */ /* 0x000fc40000000000 */
[----:B------:R-:W-:Y:S02]  /*08d0*/  FSEL R3, R14, 1, !P0 ;  /* 0x3f8000000e037808 */ /* 0x000fe40004000000 */
[----:B------:R-:W-:Y:S01]  /*08e0*/  FSEL R10, -R9, -0.16666662693023681641, P0 ;  /* 0xbe2aaaa8090a7808 */ /* 0x000fe20000000100 */
[C---:B------:R-:W-:Y:S02]  /*08f0*/  FFMA R5, R4.reuse, R5, R13 ;  /* 0x0000000504057223 */ /* 0x040fe4000000000d */
[C---:B------:R-:W-:Y:S02]  /*0900*/  FFMA R8, R4.reuse, R3, RZ ;  /* 0x0000000304087223 */ /* 0x040fe400000000ff */
[----:B------:R-:W-:-:S04]  /*0910*/  FFMA R5, R4, R5, R10 ;  /* 0x0000000504057223 */ /* 0x000fc8000000000a */
[----:B------:R-:W-:-:S04]  /*0920*/  FFMA R3, R8, R5, R3 ;  /* 0x0000000508037223 */ /* 0x000fc80000000003 */
[----:B------:R-:W-:-:S04]  /*0930*/  @P1 FADD R3, RZ, -R3 ;  /* 0x80000003ff031221 */ /* 0x000fc80000000000 */
[----:B------:R-:W3:Y:S08]  /*0940*/  MUFU.RCP R4, R3 ;  /* 0x0000000300047308 */ /* 0x000ef00000001000 */
[----:B------:R-:W4:Y:S01]  /*0950*/  FCHK P0, R2, R3 ;  /* 0x0000000302007302 */ /* 0x000f220000000000 */
[----:B---3--:R-:W-:-:S04]  /*0960*/  FFMA R5, -R3, R4, 1 ;  /* 0x3f80000003057423 */ /* 0x008fc80000000104 */
[----:B------:R-:W-:-:S04]  /*0970*/  FFMA R5, R4, R5, R4 ;  /* 0x0000000504057223 */ /* 0x000fc80000000004 */
[----:B------:R-:W-:-:S04]  /*0980*/  FFMA R4, R2, R5, RZ ;  /* 0x0000000502047223 */ /* 0x000fc800000000ff */
[----:B------:R-:W-:-:S04]  /*0990*/  FFMA R7, -R3, R4, R2 ;  /* 0x0000000403077223 */ /* 0x000fc80000000102 */
[----:B------:R-:W-:Y:S01]  /*09a0*/  FFMA R5, R5, R7, R4 ;  /* 0x0000000705057223 */ /* 0x000fe20000000004 */
[----:B----4-:R-:W-:Y:S06]  /*09b0*/  @!P0 BRA `(.L_x_5) ;  /* 0x00000000000c8947 */ /* 0x010fec0003800000 */
[----:B------:R-:W-:-:S07]  /*09c0*/  MOV R4, 0x9e0 ;  /* 0x000009e000047802 */ /* 0x000fce0000000f00 */
[----:B012---:R-:W-:Y:S05]  /*09d0*/  CALL.REL.NOINC `($__internal_0_$__cuda_sm3x_div_rn_noftz_f32_slowpath) ;  /* 0x0000000000587944 */ /* 0x007fea0003c00000 */
[----:B------:R-:W-:-:S07]  /*09e0*/  IMAD.MOV.U32 R5, RZ, RZ, R2 ;  /* 0x000000ffff057224 */ /* 0x000fce00078e0002 */
.L_x_5:
[----:B0-2---:R-:W-:Y:S05]  /*09f0*/  BSYNC.RECONVERGENT B0 ;  /* 0x0000000000007941 */ /* 0x005fea0003800200 */
.L_x_4:
[----:B------:R-:W-:Y:S01]  /*0a00*/  FADD R0, R5, R0 ;  /* 0x0000000005007221 */ /* 0x000fe20000000000 */
[----:B------:R-:W-:Y:S06]  /*0a10*/  BRA.U UP0, `(.L_x_6) ;  /* 0xfffffff500947547 */ /* 0x000fec000b83ffff */
[----:B------:R-:W0:Y:S01]  /*0a20*/  S2R R2, SR_TID.X ;  /* 0x0000000000027919 */ /* 0x000e220000002100 */
[----:B------:R-:W0:Y:S01]  /*0a30*/  LDCU UR5, c[0x0][0x360] ;  /* 0x00006c00ff0577ac */ /* 0x000e220008000800 */
[----:B------:R-:W0:Y:S02]  /*0a40*/  S2R R3, SR_CTAID.X ;  /* 0x0000000000037919 */ /* 0x000e240000002500 */
[----:B0-----:R-:W-:-:S05]  /*0a50*/  IMAD R2, R3, UR5, R2 ;  /* 0x0000000503027c24 */ /* 0x001fca000f8e0202 */
[----:B------:R-:W-:-:S13]  /*0a60*/  ISETP.GT.AND P0, PT, R2, RZ, PT ;  /* 0x000000ff0200720c */ /* 0x000fda0003f04270 */
[----:B------:R-:W-:Y:S05]  /*0a70*/  @P0 EXIT ;  /* 0x000000000000094d */ /* 0x000fea0003800000 */
[----:B------:R-:W0:Y:S01]  /*0a80*/  F2F.F64.F32 R2, R0 ;  /* 0x0000000000027310 */ /* 0x000e220000201800 */
[----:B------:R-:W-:Y:S01]  /*0a90*/  MOV R8, 0x0 ;  /* 0x0000000000087802 */ /* 0x000fe20000000f00 */
[----:B------:R-:W2:Y:S01]  /*0aa0*/  LDCU.64 UR4, c[0x4][0x8] ;  /* 0x01000100ff0477ac */ /* 0x000ea20008000a00 */
[----:B-1----:R-:W-:-:S04]  /*0ab0*/  IADD3 R6, P0, P1, R1, 0x20, R6 ;  /* 0x0000002001067810 */ /* 0x002fc8000791e006 */
[----:B------:R-:W1:Y:S01]  /*0ac0*/  LDC.64 R8, c[0x4][R8] ;  /* 0x0100000008087b82 */ /* 0x000e620000000a00 */
[----:B------:R-:W-:Y:S01]  /*0ad0*/  IADD3.X R7, PT, PT, RZ, UR8, RZ, P0, P1 ;  /* 0x00000008ff077c10 */ /* 0x000fe200087e24ff */
[----:B0-----:R0:W-:Y:S01]  /*0ae0*/  STL.64 [R1+0x20], R2 ;  /* 0x0000200201007387 */ /* 0x0011e20000100a00 */
[----:B--2---:R-:W-:Y:S02]  /*0af0*/  IMAD.U32 R4, RZ, RZ, UR4 ;  /* 0x00000004ff047e24 */ /* 0x004fe4000f8e00ff */
[----:B------:R-:W-:-:S07]  /*0b00*/  IMAD.U32 R5, RZ, RZ, UR5 ;  /* 0x00000005ff057e24 */ /* 0x000fce000f8e00ff */
[----:B------:R-:W-:-:S07]  /*0b10*/  LEPC R20, `(.L_x_7) ;  /* 0x000000001014794e */ /* 0x000fce0000000000 */
[----:B01----:R-:W-:Y:S05]  /*0b20*/  CALL.ABS.NOINC R8 ;  /* 0x0000000008007343 */ /* 0x003fea0003c00000 */
.L_x_7:
[----:B------:R-:W-:Y:S05]  /*0b30*/  EXIT ;  /* 0x000000000000794d */ /* 0x000fea0003800000 */
        .weak           $__internal_0_$__cuda_sm3x_div_rn_noftz_f32_slowpath
        .type           $__internal_0_$__cuda_sm3x_div_rn_noftz_f32_slowpath,@function
        .size           $__internal_0_$__cuda_sm3x_div_rn_noftz_f32_slowpath,(.L_x_20 - $__internal_0_$__cuda_sm3x_div_rn_noftz_f32_slowpath)
$__internal_0_$__cuda_sm3x_div_rn_noftz_f32_slowpath:
[----:B------:R-:W-:Y:S01]  /*0b40*/  SHF.R.U32.HI R7, RZ, 0x17, R3 ;  /* 0x00000017ff077819 */ /* 0x000fe20000011603 */
[----:B------:R-:W-:Y:S01]  /*0b50*/  BSSY.RECONVERGENT B1, `(.L_x_8) ;  /* 0x0000062000017945 */ /* 0x000fe20003800200 */
[----:B------:R-:W-:Y:S02]  /*0b60*/  SHF.R.U32.HI R5, RZ, 0x17, R2 ;  /* 0x00000017ff057819 */ /* 0x000fe40000011602 */
[----:B------:R-:W-:Y:S02]  /*0b70*/  LOP3.LUT R12, R7, 0xff, RZ, 0xc0, !PT ;  /* 0x000000ff070c7812 */ /* 0x000fe400078ec0ff */
[----:B------:R-:W-:-:S03]  /*0b80*/  LOP3.LUT R10, R5, 0xff, RZ, 0xc0, !PT ;  /* 0x000000ff050a7812 */ /* 0x000fc600078ec0ff */
[----:B------:R-:W-:Y:S02]  /*0b90*/  VIADD R8, R12, 0xffffffff ;  /* 0xffffffff0c087836 */ /* 0x000fe40000000000 */
[----:B------:R-:W-:-:S03]  /*0ba0*/  VIADD R7, R10, 0xffffffff ;  /* 0xffffffff0a077836 */ /* 0x000fc60000000000 */
[----:B------:R-:W-:-:S04]  /*0bb0*/  ISETP.GT.U32.AND P0, PT, R8, 0xfd, PT ;  /* 0x000000fd0800780c */ /* 0x000fc80003f04070 */
[----:B------:R-:W-:-:S13]  /*0bc0*/  ISETP.GT.U32.OR P0, PT, R7, 0xfd, P0 ;  /* 0x000000fd0700780c */ /* 0x000fda0000704470 */
[----:B------:R-:W-:Y:S01]  /*0bd0*/  @!P0 IMAD.MOV.U32 R5, RZ, RZ, RZ ;  /* 0x000000ffff058224 */ /* 0x000fe200078e00ff */
[----:B------:R-:W-:Y:S06]  /*0be0*/  @!P0 BRA `(.L_x_9) ;  /* 0x00000000005c8947 */ /* 0x000fec0003800000 */
[----:B------:R-:W-:Y:S02]  /*0bf0*/  FSETP.GTU.FTZ.AND P0, PT, |R2|, +INF , PT ;  /* 0x7f8000000200780b */ /* 0x000fe40003f1c200 */
[----:B------:R-:W-:-:S04]  /*0c00*/  FSETP.GTU.FTZ.AND P1, PT, |R3|, +INF , PT ;  /* 0x7f8000000300780b */ /* 0x000fc80003f3c200 */
[----:B------:R-:W-:-:S13]  /*0c10*/  PLOP3.LUT P0, PT, P0, P1, PT, 0xf8, 0x8f ;  /* 0x00000000008f781c */ /* 0x000fda0000703f70 */
[----:B------:R-:W-:Y:S05]  /*0c20*/  @P0 BRA `(.L_x_10) ;  /* 0x00000004004c0947 */ /* 0x000fea0003800000 */
[----:B------:R-:W-:-:S13]  /*0c30*/  LOP3.LUT P0, RZ, R3, 0x7fffffff, R2, 0xc8, !PT ;  /* 0x7fffffff03ff7812 */ /* 0x000fda000780c802 */
[----:B------:R-:W-:Y:S05]  /*0c40*/  @!P0 BRA `(.L_x_11) ;  /* 0x00000004003c8947 */ /* 0x000fea0003800000 */
[C---:B------:R-:W-:Y:S02]  /*0c50*/  FSETP.NEU.FTZ.AND P2, PT, |R2|.reuse, +INF , PT ;  /* 0x7f8000000200780b */ /* 0x040fe40003f5d200 */
[----:B------:R-:W-:Y:S02]  /*0c60*/  FSETP.NEU.FTZ.AND P1, PT, |R3|, +INF , PT ;  /* 0x7f8000000300780b */ /* 0x000fe40003f3d200 */
[----:B------:R-:W-:-:S11]  /*0c70*/  FSETP.NEU.FTZ.AND P0, PT, |R2|, +INF , PT ;  /* 0x7f8000000200780b */ /* 0x000fd60003f1d200 */
[----:B------:R-:W-:Y:S05]  /*0c80*/  @!P1 BRA !P2, `(.L_x_11) ;  /* 0x00000004002c9947 */ /* 0x000fea0005000000 */
[----:B------:R-:W-:-:S04]  /*0c90*/  LOP3.LUT P2, RZ, R2, 0x7fffffff, RZ, 0xc0, !PT ;  /* 0x7fffffff02ff7812 */ /* 0x000fc8000784c0ff */
[----:B------:R-:W-:-:S13]  /*0ca0*/  PLOP3.LUT P1, PT, P1, P2, PT, 0x2f, 0xf2 ;  /* 0x0000000000f2781c */ /* 0x000fda0000f24577 */
[----:B------:R-:W-:Y:S05]  /*0cb0*/  @P1 BRA `(.L_x_12) ;  /* 0x0000000400181947 */ /* 0x000fea0003800000 */
[----:B------:R-:W-:-:S04]  /*0cc0*/  LOP3.LUT P1, RZ, R3, 0x7fffffff, RZ, 0xc0, !PT ;  /* 0x7fffffff03ff7812 */ /* 0x000fc8000782c0ff */
[----:B------:R-:W-:-:S13]  /*0cd0*/  PLOP3.LUT P0, PT, P0, P1, PT, 0x2f, 0xf2 ;  /* 0x0000000000f2781c */ /* 0x000fda0000702577 */
[----:B------:R-:W-:Y:S05]  /*0ce0*/  @P0 BRA `(.L_x_13) ;  /* 0x0000000400000947 */ /* 0x000fea0003800000 */
[----:B------:R-:W-:Y:S02]  /*0cf0*/  ISETP.GE.AND P0, PT, R7, RZ, PT ;  /* 0x000000ff0700720c */ /* 0x000fe40003f06270 */
[----:B------:R-:W-:-:S11]  /*0d00*/  ISETP.GE.AND P1, PT, R8, RZ, PT ;  /* 0x000000ff0800720c */ /* 0x000fd60003f26270 */
[----:B------:R-:W-:Y:S02]  /*0d10*/  @P0 IMAD.MOV.U32 R5, RZ, RZ, RZ ;  /* 0x000000ffff050224 */ /* 0x000fe400078e00ff */
[----:B------:R-:W-:Y:S01]  /*0d20*/  @!P0 FFMA R2, R2, 1.84467440737095516160e+19, RZ ;  /* 0x5f80000002028823 */ /* 0x000fe200000000ff */
[----:B------:R-:W-:Y:S02]  /*0d30*/  @!P0 IMAD.MOV.U32 R5, RZ, RZ, -0x40 ;  /* 0xffffffc0ff058424 */ /* 0x000fe400078e00ff */
[----:B------:R-:W-:Y:S02]  /*0d40*/  @!P1 FFMA R3, R3, 1.84467440737095516160e+19, RZ ;  /* 0x5f80000003039823 */ /* 0x000fe400000000ff */
[----:B------:R-:W-:-:S07]  /*0d50*/  @!P1 VIADD R5, R5, 0x40 ;  /* 0x0000004005059836 */ /* 0x000fce0000000000 */
.L_x_9:
[----:B------:R-:W-:Y:S01]  /*0d60*/  LEA R8, R12, 0xc0800000, 0x17 ;  /* 0xc08000000c087811 */ /* 0x000fe200078eb8ff */
[----:B------:R-:W-:Y:S04]  /*0d70*/  BSSY.RECONVERGENT B2, `(.L_x_14) ;  /* 0x0000036000027945 */ /* 0x000fe80003800200 */
[----:B------:R-:W-:Y:S02]  /*0d80*/  IMAD.IADD R8, R3, 0x1, -R8 ;  /* 0x0000000103087824 */ /* 0x000fe400078e0a08 */
[----:B------:R-:W-:Y:S02]  /*0d90*/  VIADD R3, R10, 0xffffff81 ;  /* 0xffffff810a037836 */ /* 0x000fe40000000000 */
[----:B------:R0:W1:Y:S01]  /*0da0*/  MUFU.RCP R7, R8 ;  /* 0x0000000800077308 */ /* 0x0000620000001000 */
[----:B------:R-:W-:Y:S01]  /*0db0*/  FADD.FTZ R9, -R8, -RZ ;  /* 0x800000ff08097221 */ /* 0x000fe20000010100 */
[C---:B------:R-:W-:Y:S01]  /*0dc0*/  IMAD R2, R3.reuse, -0x800000, R2 ;  /* 0xff80000003027824 */ /* 0x040fe200078e0202 */
[----:B0-----:R-:W-:-:S05]  /*0dd0*/  IADD3 R8, PT, PT, R3, 0x7f, -R12 ;  /* 0x0000007f03087810 */ /* 0x001fca0007ffe80c */
[----:B------:R-:W-:Y:S02]  /*0de0*/  IMAD.IADD R8, R8, 0x1, R5 ;  /* 0x0000000108087824 */ /* 0x000fe400078e0205 */
[----:B-1----:R-:W-:-:S04]  /*0df0*/  FFMA R10, R7, R9, 1 ;  /* 0x3f800000070a7423 */ /* 0x002fc80000000009 */
[----:B------:R-:W-:-:S04]  /*0e00*/  FFMA R14, R7, R10, R7 ;  /* 0x0000000a070e7223 */ /* 0x000fc80000000007 */
[----:B------:R-:W-:-:S04]  /*0e10*/  FFMA R7, R2, R14, RZ ;  /* 0x0000000e02077223 */ /* 0x000fc800000000ff */
[----:B------:R-:W-:-:S04]  /*0e20*/  FFMA R10, R9, R7, R2 ;  /* 0x00000007090a7223 */ /* 0x000fc80000000002 */
[----:B------:R-:W-:-:S04]  /*0e30*/  FFMA R7, R14, R10, R7 ;  /* 0x0000000a0e077223 */ /* 0x000fc80000000007 */
[----:B------:R-:W-:-:S04]  /*0e40*/  FFMA R10, R9, R7, R2 ;  /* 0x00000007090a7223 */ /* 0x000fc80000000002 */
[----:B------:R-:W-:-:S05]  /*0e50*/  FFMA R2, R14, R10, R7 ;  /* 0x0000000a0e027223 */ /* 0x000fca0000000007 */
[----:B------:R-:W-:-:S04]  /*0e60*/  SHF.R.U32.HI R3, RZ, 0x17, R2 ;  /* 0x00000017ff037819 */ /* 0x000fc80000011602 */
[----:B------:R-:W-:-:S05]  /*0e70*/  LOP3.LUT R3, R3, 0xff, RZ, 0xc0, !PT ;  /* 0x000000ff03037812 */ /* 0x000fca00078ec0ff */
[----:B------:R-:W-:-:S04]  /*0e80*/  IMAD.IADD R9, R3, 0x1, R8 ;  /* 0x0000000103097824 */ /* 0x000fc800078e0208 */
[----:B------:R-:W-:-:S05]  /*0e90*/  VIADD R3, R9, 0xffffffff ;  /* 0xffffffff09037836 */ /* 0x000fca0000000000 */
[----:B------:R-:W-:-:S13]  /*0ea0*/  ISETP.GE.U32.AND P0, PT, R3, 0xfe, PT ;  /* 0x000000fe0300780c */ /* 0x000fda0003f06070 */
[----:B------:R-:W-:Y:S05]  /*0eb0*/  @!P0 BRA `(.L_x_15) ;  /* 0x0000000000808947 */ /* 0x000fea0003800000 */
[----:B------:R-:W-:-:S13]  /*0ec0*/  ISETP.GT.AND P0, PT, R9, 0xfe, PT ;  /* 0x000000fe0900780c */ /* 0x000fda0003f04270 */
[----:B------:R-:W-:Y:S05]  /*0ed0*/  @P0 BRA `(.L_x_16) ;  /* 0x00000000006c0947 */ /* 0x000fea0003800000 */
[----:B------:R-:W-:-:S13]  /*0ee0*/  ISETP.GE.AND P0, PT, R9, 0x1, PT ;  /* 0x000000010900780c */ /* 0x000fda0003f06270 */
[----:B------:R-:W-:Y:S05]  /*0ef0*/  @P0 BRA `(.L_x_17) ;  /* 0x0000000000740947 */ /* 0x000fea0003800000 */
[----:B------:R-:W-:Y:S02]  /*0f00*/  ISETP.GE.AND P0, PT, R9, -0x18, PT ;  /* 0xffffffe80900780c */ /* 0x000fe40003f06270 */
[----:B------:R-:W-:-:S11]  /*0f10*/  LOP3.LUT R2, R2, 0x80000000, RZ, 0xc0, !PT ;  /* 0x8000000002027812 */ /* 0x000fd600078ec0ff */
[----:B------:R-:W-:Y:S05]  /*0f20*/  @!P0 BRA `(.L_x_17) ;  /* 0x0000000000688947 */ /* 0x000fea0003800000 */
[CCC-:B------:R-:W-:Y:S01]  /*0f30*/  FFMA.RZ R3, R14.reuse, R10.reuse, R7.reuse ;  /* 0x0000000a0e037223 */ /* 0x1c0fe2000000c007 */
[CCC-:B------:R-:W-:Y:S01]  /*0f40*/  FFMA.RM R8, R14.reuse, R10.reuse, R7.reuse ;  /* 0x0000000a0e087223 */ /* 0x1c0fe20000004007 */
[C---:B------:R-:W-:Y:S02]  /*0f50*/  ISETP.NE.AND P2, PT, R9.reuse, RZ, PT ;  /* 0x000000ff0900720c */ /* 0x040fe40003f45270 */
[----:B------:R-:W-:Y:S02]  /*0f60*/  ISETP.NE.AND P1, PT, R9, RZ, PT ;  /* 0x000000ff0900720c */ /* 0x000fe40003f25270 */
[----:B------:R-:W-:Y:S01]  /*0f70*/  LOP3.LUT R5, R3, 0x7fffff, RZ, 0xc0, !PT ;  /* 0x007fffff03057812 */ /* 0x000fe200078ec0ff */
[----:B------:R-:W-:Y:S01]  /*0f80*/  FFMA.RP R3, R14, R10, R7 ;  /* 0x0000000a0e037223 */ /* 0x000fe20000008007 */
[----:B------:R-:W-:Y:S02]  /*0f90*/  VIADD R10, R9, 0x20 ;  /* 0x00000020090a7836 */ /* 0x000fe40000000000 */
[----:B------:R-:W-:Y:S01]  /*0fa0*/  LOP3.LUT R5, R5, 0x800000, RZ, 0xfc, !PT ;  /* 0x0080000005057812 */ /* 0x000fe200078efcff */
[----:B------:R-:W-:Y:S01]  /*0fb0*/  IMAD.MOV R7, RZ, RZ, -R9 ;  /* 0x000000ffff077224 */ /* 0x000fe200078e0a09 */
[----:B------:R-:W-:-:S02]  /*0fc0*/  FSETP.NEU.FTZ.AND P0, PT, R3, R8, PT ;  /* 0x000000080300720b */ /* 0x000fc40003f1d000 */
[----:B------:R-:W-:Y:S02]  /*0fd0*/  SHF.L.U32 R10, R5, R10, RZ ;  /* 0x0000000a050a7219 */ /* 0x000fe400000006ff */
[----:B------:R-:W-:Y:S02]  /*0fe0*/  SEL R8, R7, RZ, P2 ;  /* 0x000000ff07087207 */ /* 0x000fe40001000000 */
[----:B------:R-:W-:Y:S02]  /*0ff0*/  ISETP.NE.AND P1, PT, R10, RZ, P1 ;  /* 0x000000ff0a00720c */ /* 0x000fe40000f25270 */
[----:B------:R-:W-:Y:S02]  /*1000*/  SHF.R.U32.HI R8, RZ, R8, R5 ;  /* 0x00000008ff087219 */ /* 0x000fe40000011605 */
[----:B------:R-:W-:Y:S02]  /*1010*/  PLOP3.LUT P0, PT, P0, P1, PT, 0xf8, 0x8f ;  /* 0x00000000008f781c */ /* 0x000fe40000703f70 */
[----:B------:R-:W-:-:S02]  /*1020*/  SHF.R.U32.HI R10, RZ, 0x1, R8 ;  /* 0x00000001ff0a7819 */ /* 0x000fc40000011608 */
[----:B------:R-:W-:-:S04]  /*1030*/  SEL R3, RZ, 0x1, !P0 ;  /* 0x00000001ff037807 */ /* 0x000fc80004000000 */
[----:B------:R-:W-:-:S04]  /*1040*/  LOP3.LUT R3, R3, 0x1, R10, 0xf8, !PT ;  /* 0x0000000103037812 */ /* 0x000fc800078ef80a */
[----:B------:R-:W-:-:S05]  /*1050*/  LOP3.LUT R3, R3, R8, RZ, 0xc0, !PT ;  /* 0x0000000803037212 */ /* 0x000fca00078ec0ff */
[----:B------:R-:W-:-:S05]  /*1060*/  IMAD.IADD R3, R10, 0x1, R3 ;  /* 0x000000010a037824 */ /* 0x000fca00078e0203 */
[----:B------:R-:W-:Y:S01]  /*1070*/  LOP3.LUT R2, R3, R2, RZ, 0xfc, !PT ;  /* 0x0000000203027212 */ /* 0x000fe200078efcff */
[----:B------:R-:W-:Y:S06]  /*1080*/  BRA `(.L_x_17) ;  /* 0x0000000000107947 */ /* 0x000fec0003800000 */
.L_x_16:
[----:B------:R-:W-:-:S04]  /*1090*/  LOP3.LUT R2, R2, 0x80000000, RZ, 0xc0, !PT ;  /* 0x8000000002027812 */ /* 0x000fc800078ec0ff */
[----:B------:R-:W-:Y:S01]  /*10a0*/  LOP3.LUT R2, R2, 0x7f800000, RZ, 0xfc, !PT ;  /* 0x7f80000002027812 */ /* 0x000fe200078efcff */
[----:B------:R-:W-:Y:S06]  /*10b0*/  BRA `(.L_x_17) ;  /* 0x0000000000047947 */ /* 0x000fec0003800000 */
.L_x_15:
[----:B------:R-:W-:-:S07]  /*10c0*/  IMAD R2, R8, 0x800000, R2 ;  /* 0x0080000008027824 */ /* 0x000fce00078e0202 */
.L_x_17:
[----:B------:R-:W-:Y:S05]  /*10d0*/  BSYNC.RECONVERGENT B2 ;  /* 0x0000000000027941 */ /* 0x000fea0003800200 */
.L_x_14:
[----:B------:R-:W-:Y:S05]  /*10e0*/  BRA `(.L_x_18) ;  /* 0x0000000000207947 */ /* 0x000fea0003800000 */
.L_x_13:
[----:B------:R-:W-:-:S04]  /*10f0*/  LOP3.LUT R2, R3, 0x80000000, R2, 0x48, !PT ;  /* 0x8000000003027812 */ /* 0x000fc800078e4802 */
[----:B------:R-:W-:Y:S01]  /*1100*/  LOP3.LUT R2, R2, 0x7f800000, RZ, 0xfc, !PT ;  /* 0x7f80000002027812 */ /* 0x000fe200078efcff */
[----:B------:R-:W-:Y:S06]  /*1110*/  BRA `(.L_x_18) ;  /* 0x0000000000147947 */ /* 0x000fec0003800000 */
.L_x_12:
[----:B------:R-:W-:Y:S01]  /*1120*/  LOP3.LUT R2, R3, 0x80000000, R2, 0x48, !PT ;  /* 0x8000000003027812 */ /* 0x000fe200078e4802 */
[----:B------:R-:W-:Y:S06]  /*1130*/  BRA `(.L_x_18) ;  /* 0x00000000000c7947 */ /* 0x000fec0003800000 */
.L_x_11:
[----:B------:R-:W0:Y:S01]  /*1140*/  MUFU.RSQ R2, -QNAN ;  /* 0xffc0000000027908 */ /* 0x000e220000001400 */
[----:B------:R-:W-:Y:S05]  /*1150*/  BRA `(.L_x_18) ;  /* 0x0000000000047947 */ /* 0x000fea0003800000 */
.L_x_10:
[----:B------:R-:W-:-:S07]  /*1160*/  FADD.FTZ R2, R2, R3 ;  /* 0x0000000302027221 */ /* 0x000fce0000010000 */
.L_x_18:
[----:B------:R-:W-:Y:S05]  /*1170*/  BSYNC.RECONVERGENT B1 ;  /* 0x0000000000017941 */ /* 0x000fea0003800200 */
.L_x_8:
[----:B------:R-:W-:-:S04]  /*1180*/  IMAD.MOV.U32 R5, RZ, RZ, 0x0 ;  /* 0x00000000ff057424 */ /* 0x000fc800078e00ff */
[----:B0-----:R-:W-:Y:S05]  /*1190*/  RET.REL.NODEC R4 `(_Z12warmupKernelv) ;  /* 0xffffffec04987950 */ /* 0x001fea0003c3ffff */
.L_x_19:
[----:B------:R-:W-:-:S00]  /*11a0*/  BRA `(.L_x_19) ;  /* 0xfffffffc00fc7947 */ /* 0x000fc0000383ffff */
[----:B------:R-:W-:-:S00]  /*11b0*/  NOP ;  /* 0x0000000000007918 */ /* 0x000fc00000000000 */
        /* <DEDUP_REMOVED lines=12> */
.L_x_20:


//--------------------- .nv.global.init           --------------------------
	.section	.nv.global.init,"aw",@progbits
	.align	4
.nv.global.init:
	.type		__cudart_i2opi_f,@object
	.size		__cudart_i2opi_f,($str - __cudart_i2opi_f)
__cudart_i2opi_f:
        /*0000*/ 	.byte	0x41, 0x90, 0x43, 0x3c, 0x99, 0x95, 0x62, 0xdb, 0xc0, 0xdd, 0x34, 0xf5, 0xd1, 0x57, 0x27, 0xfc
        /*0010*/ 	.byte	0x29, 0x15, 0x44, 0x4e, 0x6e, 0x83, 0xf9, 0xa2
	.type		$str,@object
	.size		$str,(.L_0 - $str)
$str:
        /*0018*/ 	.byte	0x57, 0x61, 0x72, 0x6d, 0x75, 0x70, 0x20, 0x72, 0x65, 0x73, 0x75, 0x6c, 0x74, 0x3a, 0x20, 0x25
        /*0028*/ 	.byte	0x66, 0x0a, 0x00
.L_0:


//--------------------- .nv.shared.reserved.0     --------------------------
	.section	.nv.shared.reserved.0,"aw",@nobits
	.weak		__nv_reservedSMEM_offset_0_alias
	.size		__nv_reservedSMEM_offset_0_alias, 0, 64
	.other		__nv_reservedSMEM_offset_0_alias,@"STO_CUDA_RESERVED_SHARED STV_DEFAULT"
__nv_reservedSMEM_offset_0_alias:
	.zero		0
	.zero		64


//--------------------- .nv.constant0._Z12warmupKernelv --------------------------
	.section	.nv.constant0._Z12warmupKernelv,"a",@progbits
	.sectionflags	@""
	.align	4
.nv.constant0._Z12warmupKernelv:
	.zero		896


//--------------------- SYMBOLS --------------------------

	.type		.nv.reservedSmem.offset0,@object
	.size		.nv.reservedSmem.offset0,0x4
	.type		vprintf,@function
